//
// Generated by NVIDIA NVVM Compiler
//
// Compiler Build ID: CL-36424714
// Cuda compilation tools, release 13.0, V13.0.88
// Based on NVVM 20.0.0
//

.version 9.0
.target sm_100
.address_size 64

	// .globl	_Z2k1iiPf

.visible .entry _Z2k1iiPf(
	.param .u32 _Z2k1iiPf_param_0,
	.param .u32 _Z2k1iiPf_param_1,
	.param .u64 .ptr .align 1 _Z2k1iiPf_param_2
)
{
	.reg .pred 	%p<6>;
	.reg .b32 	%r<24>;
	.reg .b32 	%f<25>;
	.reg .b64 	%rd<5>;

	ld.param.u32 	%r12, [_Z2k1iiPf_param_0];
	ld.param.u32 	%r13, [_Z2k1iiPf_param_1];
	ld.param.u64 	%rd1, [_Z2k1iiPf_param_2];
	mov.u32 	%r1, %tid.x;
	add.s32 	%r22, %r12, %r1;
	setp.le.s32 	%p1, %r13, %r22;
	mov.f32 	%f24, 0f00000000;
	@%p1 bra 	$L__BB0_6;
	sub.s32 	%r14, %r13, %r22;
	and.b32  	%r3, %r14, 3;
	setp.eq.s32 	%p2, %r3, 0;
	mov.f32 	%f24, 0f00000000;
	@%p2 bra 	$L__BB0_4;
	neg.s32 	%r20, %r3;
	mov.f32 	%f24, 0f00000000;
$L__BB0_3:
	.pragma "nounroll";
	cvt.rn.f32.s32 	%f12, %r22;
	add.f32 	%f24, %f24, %f12;
	add.s32 	%r22, %r22, 1;
	add.s32 	%r20, %r20, 1;
	setp.ne.s32 	%p3, %r20, 0;
	@%p3 bra 	$L__BB0_3;
$L__BB0_4:
	sub.s32 	%r15, %r1, %r13;
	add.s32 	%r16, %r15, %r12;
	setp.gt.u32 	%p4, %r16, -4;
	@%p4 bra 	$L__BB0_6;
$L__BB0_5:
	cvt.rn.f32.s32 	%f13, %r22;
	add.f32 	%f14, %f24, %f13;
	add.s32 	%r17, %r22, 1;
	cvt.rn.f32.s32 	%f15, %r17;
	add.f32 	%f16, %f14, %f15;
	add.s32 	%r18, %r22, 2;
	cvt.rn.f32.s32 	%f17, %r18;
	add.f32 	%f18, %f16, %f17;
	add.s32 	%r19, %r22, 3;
	cvt.rn.f32.s32 	%f19, %r19;
	add.f32 	%f24, %f18, %f19;
	add.s32 	%r22, %r22, 4;
	setp.lt.s32 	%p5, %r22, %r13;
	@%p5 bra 	$L__BB0_5;
$L__BB0_6:
	cvta.to.global.u64 	%rd2, %rd1;
	mul.wide.u32 	%rd3, %r1, 4;
	add.s64 	%rd4, %rd2, %rd3;
	st.global.f32 	[%rd4], %f24;
	ret;

}


// ===== COMPILED SASS (sm_100) =====

	.target	sm_100

	.elftype	@"ET_EXEC"


//--------------------- .note.nv.tkinfo           --------------------------
	.section	.note.nv.tkinfo,"",@"SHT_NOTE"
	.sectionflags	@"SHF_NOTE_NV_TKINFO"
	.tkinfo
        /*0018*/ 	.word	0x00000002
        /*0030*/ 	.string	""
        /*0030*/ 	.string	"ptxas"
        /*0030*/ 	.string	"Cuda compilation tools, release 13.0, V13.0.88"
        /*0030*/ 	.string	"Build cuda_13.0.r13.0/compiler.36424714_0"
        /*0030*/ 	.string	"-arch sm_100 -m 64 "



//--------------------- .note.nv.cuinfo           --------------------------
	.section	.note.nv.cuinfo,"",@"SHT_NOTE"
	.sectionflags	@"SHF_NOTE_NV_CUINFO"
        /*0018*/ 	.short	0x0002
        /*001a*/ 	.short	0x0064
        /*001c*/ 	.short	0x0082
	.zero		2


//--------------------- .nv.info                  --------------------------
	.section	.nv.info,"",@"SHT_CUDA_INFO"
	.align	4


	//----- nvinfo : EIATTR_REGCOUNT
	.align		4
        /*0000*/ 	.byte	0x04, 0x2f
        /*0002*/ 	.short	(.L_1 - .L_0)
	.align		4
.L_0:
        /*0004*/ 	.word	index@(_Z2k1iiPf)
        /*0008*/ 	.word	0x0000000e


	//----- nvinfo : EIATTR_FRAME_SIZE
	.align		4
.L_1:
        /*000c*/ 	.byte	0x04, 0x11
        /*000e*/ 	.short	(.L_3 - .L_2)
	.align		4
.L_2:
        /*0010*/ 	.word	index@(_Z2k1iiPf)
        /*0014*/ 	.word	0x00000000


	//----- nvinfo : EIATTR_MIN_STACK_SIZE
	.align		4
.L_3:
        /*0018*/ 	.byte	0x04, 0x12
        /*001a*/ 	.short	(.L_5 - .L_4)
	.align		4
.L_4:
        /*001c*/ 	.word	index@(_Z2k1iiPf)
        /*0020*/ 	.word	0x00000000
.L_5:


//--------------------- .nv.compat                --------------------------
	.section	.nv.compat,"",@"SHT_CUDA_COMPAT_INFO"
	.align	4
        /*0000*/ 	.byte	0x02, 0x09, 0x00, 0x00, 0x02, 0x02, 0x01, 0x00, 0x02, 0x05, 0x05, 0x00, 0x03, 0x07, 0x01, 0x01
        /*0010*/ 	.byte	0x02, 0x03, 0x00, 0x00, 0x02, 0x06, 0x01, 0x00, 0x04, 0x0b, 0x08, 0x00, 0x09, 0x00, 0x00, 0x00
        /*0020*/ 	.byte	0x00, 0x00, 0x00, 0x00


//--------------------- .nv.info._Z2k1iiPf        --------------------------
	.section	.nv.info._Z2k1iiPf,"",@"SHT_CUDA_INFO"
	.sectionflags	@""
	.align	4


	//----- nvinfo : EIATTR_CUDA_API_VERSION
	.align		4
        /*0000*/ 	.byte	0x04, 0x37
        /*0002*/ 	.short	(.L_7 - .L_6)
.L_6:
        /*0004*/ 	.word	0x00000082


	//----- nvinfo : EIATTR_KPARAM_INFO
	.align		4
.L_7:
        /*0008*/ 	.byte	0x04, 0x17
        /*000a*/ 	.short	(.L_9 - .L_8)
.L_8:
        /*000c*/ 	.word	0x00000000
        /*0010*/ 	.short	0x0002
        /*0012*/ 	.short	0x0008
        /*0014*/ 	.byte	0x00, 0xf5, 0x21, 0x00


	//----- nvinfo : EIATTR_KPARAM_INFO
	.align		4
.L_9:
        /*0018*/ 	.byte	0x04, 0x17
        /*001a*/ 	.short	(.L_11 - .L_10)
.L_10:
        /*001c*/ 	.word	0x00000000
        /*0020*/ 	.short	0x0001
        /*0022*/ 	.short	0x0004
        /*0024*/ 	.byte	0x00, 0xf0, 0x11, 0x00


	//----- nvinfo : EIATTR_KPARAM_INFO
	.align		4
.L_11:
        /*0028*/ 	.byte	0x04, 0x17
        /*002a*/ 	.short	(.L_13 - .L_12)
.L_12:
        /*002c*/ 	.word	0x00000000
        /*0030*/ 	.short	0x0000
        /*0032*/ 	.short	0x0000
        /*0034*/ 	.byte	0x00, 0xf0, 0x11, 0x00


	//----- nvinfo : EIATTR_SPARSE_MMA_MASK
	.align		4
.L_13:
        /*0038*/ 	.byte	0x03, 0x50
        /*003a*/ 	.short	0x0000


	//----- nvinfo : EIATTR_MAXREG_COUNT
	.align		4
        /*003c*/ 	.byte	0x03, 0x1b
        /*003e*/ 	.short	0x00ff


	//----- nvinfo : EIATTR_MERCURY_ISA_VERSION
	.align		4
        /*0040*/ 	.byte	0x03, 0x5f
        /*0042*/ 	.short	0x0101


	//----- nvinfo : EIATTR_VRC_CTA_INIT_COUNT
	.align		4
        /*0044*/ 	.byte	0x02, 0x4a
	.zero		1
	.zero		1


	//----- nvinfo : EIATTR_EXIT_INSTR_OFFSETS
	.align		4
        /*0048*/ 	.byte	0x04, 0x1c
        /*004a*/ 	.short	(.L_15 - .L_14)


	//   ....[0]....
.L_14:
        /*004c*/ 	.word	0x00000830


	//----- nvinfo : EIATTR_CRS_STACK_SIZE
	.align		4
.L_15:
        /*0050*/ 	.byte	0x04, 0x1e
        /*0052*/ 	.short	(.L_17 - .L_16)
.L_16:
        /*0054*/ 	.word	0x00000000


	//----- nvinfo : EIATTR_CBANK_PARAM_SIZE
	.align		4
.L_17:
        /*0058*/ 	.byte	0x03, 0x19
        /*005a*/ 	.short	0x0010


	//----- nvinfo : EIATTR_PARAM_CBANK
	.align		4
        /*005c*/ 	.byte	0x04, 0x0a
        /*005e*/ 	.short	(.L_19 - .L_18)
	.align		4
.L_18:
        /*0060*/ 	.word	index@(.nv.constant0._Z2k1iiPf)
        /*0064*/ 	.short	0x0380
        /*0066*/ 	.short	0x0010


	//----- nvinfo : EIATTR_SW_WAR
	.align		4
.L_19:
        /*0068*/ 	.byte	0x04, 0x36
        /*006a*/ 	.short	(.L_21 - .L_20)
.L_20:
        /*006c*/ 	.word	0x00000008
.L_21:


//--------------------- .nv.callgraph             --------------------------
	.section	.nv.callgraph,"",@"SHT_CUDA_CALLGRAPH"
	.align	4
	.sectionentsize	8
	.align		4
        /*0000*/ 	.word	0x00000000
	.align		4
        /*0004*/ 	.word	0xffffffff
	.align		4
        /*0008*/ 	.word	0x00000000
	.align		4
        /*000c*/ 	.word	0xfffffffe
	.align		4
        /*0010*/ 	.word	0x00000000
	.align		4
        /*0014*/ 	.word	0xfffffffd
	.align		4
        /*0018*/ 	.word	0x00000000
	.align		4
        /*001c*/ 	.word	0xfffffffc


//--------------------- .text._Z2k1iiPf           --------------------------
	.section	.text._Z2k1iiPf,"ax",@progbits
	.align	128
        .global         _Z2k1iiPf
        .type           _Z2k1iiPf,@function
        .size           _Z2k1iiPf,(.L_x_11 - _Z2k1iiPf)
        .other          _Z2k1iiPf,@"STO_CUDA_ENTRY STV_DEFAULT"
_Z2k1iiPf:
.text._Z2k1iiPf:
[----:B------:R-:W-:Y:S01]  /*0000*/  LDC R1, c[0x0][0x37c] ;  /* 0x0000df00ff017b82 */ /* 0x000fe20000000800 */
[----:B------:R-:W0:Y:S07]  /*0010*/  S2R R5, SR_TID.X ;  /* 0x0000000000057919 */ /* 0x000e2e0000002100 */
[----:B------:R-:W0:Y:S01]  /*0020*/  LDC.64 R2, c[0x0][0x380] ;  /* 0x0000e000ff027b82 */ /* 0x000e220000000a00 */
[----:B------:R-:W1:Y:S01]  /*0030*/  LDCU.64 UR4, c[0x0][0x358] ;  /* 0x00006b00ff0477ac */ /* 0x000e620008000a00 */
[----:B------:R-:W-:Y:S01]  /*0040*/  BSSY.RECONVERGENT B0, `(.L_x_0) ;  /* 0x000007b000007945 */ /* 0x000fe20003800200 */
[----:B------:R-:W-:-:S02]  /*0050*/  IMAD.MOV.U32 R9, RZ, RZ, RZ ;  /* 0x000000ffff097224 */ /* 0x000fc400078e00ff */
[----:B0-----:R-:W-:-:S05]  /*0060*/  IMAD.IADD R0, R5, 0x1, R2 ;  /* 0x0000000105007824 */ /* 0x001fca00078e0202 */
[----:B------:R-:W-:-:S13]  /*0070*/  ISETP.GE.AND P0, PT, R0, R3, PT ;  /* 0x000000030000720c */ /* 0x000fda0003f06270 */
[----:B-1----:R-:W-:Y:S05]  /*0080*/  @P0 BRA `(.L_x_1) ;  /* 0x0000000400d80947 */ /* 0x002fea0003800000 */
[----:B------:R-:W-:Y:S01]  /*0090*/  IADD3 R4, PT, PT, -R0, R3, RZ ;  /* 0x0000000300047210 */ /* 0x000fe20007ffe1ff */
[----:B------:R-:W-:Y:S01]  /*00a0*/  BSSY.RECONVERGENT B1, `(.L_x_2) ;  /* 0x000000e000017945 */ /* 0x000fe20003800200 */
[----:B------:R-:W-:Y:S01]  /*00b0*/  IADD3 R2, PT, PT, R2, R5, -R3 ;  /* 0x0000000502027210 */ /* 0x000fe20007ffe803 */
[----:B------:R-:W-:Y:S01]  /*00c0*/  IMAD.MOV.U32 R9, RZ, RZ, RZ ;  /* 0x000000ffff097224 */ /* 0x000fe200078e00ff */
[----:B------:R-:W-:Y:S02]  /*00d0*/  LOP3.LUT P1, R4, R4, 0x3, RZ, 0xc0, !PT ;  /* 0x0000000304047812 */ /* 0x000fe4000782c0ff */
[----:B------:R-:W-:-:S11]  /*00e0*/  ISETP.GT.U32.AND P0, PT, R2, -0x4, PT ;  /* 0xfffffffc0200780c */ /* 0x000fd60003f04070 */
[----:B------:R-:W-:Y:S05]  /*00f0*/  @!P1 BRA `(.L_x_3) ;  /* 0x0000000000209947 */ /* 0x000fea0003800000 */
[----:B------:R-:W-:Y:S02]  /*0100*/  HFMA2 R9, -RZ, RZ, 0, 0 ;  /* 0x00000000ff097431 */ /* 0x000fe400000001ff */
[----:B------:R-:W-:-:S07]  /*0110*/  IMAD.MOV R2, RZ, RZ, -R4 ;  /* 0x000000ffff027224 */ /* 0x000fce00078e0a04 */
.L_x_4:
[----:B------:R-:W-:Y:S01]  /*0120*/  VIADD R2, R2, 0x1 ;  /* 0x0000000102027836 */ /* 0x000fe20000000000 */
[----:B------:R-:W-:Y:S01]  /*0130*/  I2FP.F32.S32 R4, R0 ;  /* 0x0000000000047245 */ /* 0x000fe20000201400 */
[----:B------:R-:W-:-:S03]  /*0140*/  VIADD R0, R0, 0x1 ;  /* 0x0000000100007836 */ /* 0x000fc60000000000 */
[----:B------:R-:W-:Y:S01]  /*0150*/  ISETP.NE.AND P1, PT, R2, RZ, PT ;  /* 0x000000ff0200720c */ /* 0x000fe20003f25270 */
[----:B------:R-:W-:-:S12]  /*0160*/  FADD R9, R4, R9 ;  /* 0x0000000904097221 */ /* 0x000fd80000000000 */
[----:B------:R-:W-:Y:S05]  /*0170*/  @P1 BRA `(.L_x_4) ;  /* 0xfffffffc00e81947 */ /* 0x000fea000383ffff */
.L_x_3:
[----:B------:R-:W-:Y:S05]  /*0180*/  BSYNC.RECONVERGENT B1 ;  /* 0x0000000000017941 */ /* 0x000fea0003800200 */
.L_x_2:
[----:B------:R-:W-:Y:S05]  /*0190*/  @P0 BRA `(.L_x_1) ;  /* 0x0000000400940947 */ /* 0x000fea0003800000 */
[----:B------:R-:W-:Y:S01]  /*01a0*/  IADD3 R2, PT, PT, -R0, R3, RZ ;  /* 0x0000000300027210 */ /* 0x000fe20007ffe1ff */
[----:B------:R-:W-:Y:S01]  /*01b0*/  BSSY.RECONVERGENT B1, `(.L_x_5) ;  /* 0x0000038000017945 */ /* 0x000fe20003800200 */
[----:B------:R-:W-:Y:S02]  /*01c0*/  PLOP3.LUT P0, PT, PT, PT, PT, 0x80, 0x8 ;  /* 0x000000000008781c */ /* 0x000fe40003f0f070 */
[----:B------:R-:W-:-:S13]  /*01d0*/  ISETP.GT.AND P1, PT, R2, 0xc, PT ;  /* 0x0000000c0200780c */ /* 0x000fda0003f24270 */
[----:B------:R-:W-:Y:S05]  /*01e0*/  @!P1 BRA `(.L_x_6) ;  /* 0x0000000000d09947 */ /* 0x000fea0003800000 */
[----:B------:R-:W-:Y:S01]  /*01f0*/  PLOP3.LUT P0, PT, PT, PT, PT, 0x8, 0x80 ;  /* 0x000000000080781c */ /* 0x000fe20003f0e170 */
[----:B------:R-:W-:-:S12]  /*0200*/  VIADD R7, R3, 0xfffffff4 ;  /* 0xfffffff403077836 */ /* 0x000fd80000000000 */
.L_x_7:
[C---:B------:R-:W-:Y:S01]  /*0210*/  VIADD R2, R0.reuse, 0x1 ;  /* 0x0000000100027836 */ /* 0x040fe20000000000 */
[----:B------:R-:W-:Y:S02]  /*0220*/  I2FP.F32.S32 R6, R0 ;  /* 0x0000000000067245 */ /* 0x000fe40000201400 */
[----:B------:R-:W-:Y:S02]  /*0230*/  IADD3 R4, PT, PT, R0, 0x2, RZ ;  /* 0x0000000200047810 */ /* 0x000fe40007ffe0ff */
[----:B------:R-:W-:Y:S01]  /*0240*/  I2FP.F32.S32 R2, R2 ;  /* 0x0000000200027245 */ /* 0x000fe20000201400 */
[----:B------:R-:W-:Y:S01]  /*0250*/  FADD R11, R6, R9 ;  /* 0x00000009060b7221 */ /* 0x000fe20000000000 */
[C---:B------:R-:W-:Y:S01]  /*0260*/  VIADD R6, R0.reuse, 0x3 ;  /* 0x0000000300067836 */ /* 0x040fe20000000000 */
[----:B------:R-:W-:Y:S01]  /*0270*/  I2FP.F32.S32 R9, R4 ;  /* 0x0000000400097245 */ /* 0x000fe20000201400 */
[----:B------:R-:W-:Y:S02]  /*0280*/  VIADD R4, R0, 0x4 ;  /* 0x0000000400047836 */ /* 0x000fe40000000000 */
[----:B------:R-:W-:Y:S01]  /*0290*/  FADD R2, R11, R2 ;  /* 0x000000020b027221 */ /* 0x000fe20000000000 */
[----:B------:R-:W-:-:S03]  /*02a0*/  I2FP.F32.S32 R11, R6 ;  /* 0x00000006000b7245 */ /* 0x000fc60000201400 */
[----:B------:R-:W-:Y:S01]  /*02b0*/  FADD R2, R2, R9 ;  /* 0x0000000902027221 */ /* 0x000fe20000000000 */
        /* <DEDUP_REMOVED lines=21> */
[----:B------:R-:W-:Y:S01]  /*0410*/  I2FP.F32.S32 R11, R6 ;  /* 0x00000006000b7245 */ /* 0x000fe20000201400 */
[----:B------:R-:W-:Y:S02]  /*0420*/  VIADD R4, R0, 0xc ;  /* 0x0000000c00047836 */ /* 0x000fe40000000000 */
[----:B------:R-:W-:Y:S01]  /*0430*/  FADD R2, R2, R9 ;  /* 0x0000000902027221 */ /* 0x000fe20000000000 */
[----:B------:R-:W-:Y:S02]  /*0440*/  VIADD R6, R0, 0xd ;  /* 0x0000000d00067836 */ /* 0x000fe40000000000 */
[----:B------:R-:W-:Y:S01]  /*0450*/  I2FP.F32.S32 R9, R4 ;  /* 0x0000000400097245 */ /* 0x000fe20000201400 */
[----:B------:R-:W-:Y:S01]  /*0460*/  FADD R2, R2, R11 ;  /* 0x0000000b02027221 */ /* 0x000fe20000000000 */
[----:B------:R-:W-:-:S02]  /*0470*/  IADD3 R4, PT, PT, R0, 0xe, RZ ;  /* 0x0000000e00047810 */ /* 0x000fc40007ffe0ff */
[----:B------:R-:W-:Y:S01]  /*0480*/  I2FP.F32.S32 R11, R6 ;  /* 0x00000006000b7245 */ /* 0x000fe20000201400 */
[C---:B------:R-:W-:Y:S01]  /*0490*/  VIADD R6, R0.reuse, 0xf ;  /* 0x0000000f00067836 */ /* 0x040fe20000000000 */
[----:B------:R-:W-:Y:S01]  /*04a0*/  IADD3 R0, PT, PT, R0, 0x10, RZ ;  /* 0x0000001000007810 */ /* 0x000fe20007ffe0ff */
[----:B------:R-:W-:Y:S01]  /*04b0*/  FADD R2, R2, R9 ;  /* 0x0000000902027221 */ /* 0x000fe20000000000 */
[----:B------:R-:W-:Y:S02]  /*04c0*/  I2FP.F32.S32 R9, R4 ;  /* 0x0000000400097245 */ /* 0x000fe40000201400 */
[----:B------:R-:W-:Y:S01]  /*04d0*/  ISETP.GE.AND P1, PT, R0, R7, PT ;  /* 0x000000070000720c */ /* 0x000fe20003f26270 */
[----:B------:R-:W-:Y:S01]  /*04e0*/  FADD R2, R2, R11 ;  /* 0x0000000b02027221 */ /* 0x000fe20000000000 */
[----:B------:R-:W-:-:S03]  /*04f0*/  I2FP.F32.S32 R6, R6 ;  /* 0x0000000600067245 */ /* 0x000fc60000201400 */
[----:B------:R-:W-:-:S04]  /*0500*/  FADD R9, R2, R9 ;  /* 0x0000000902097221 */ /* 0x000fc80000000000 */
[----:B------:R-:W-:-:S04]  /*0510*/  FADD R9, R9, R6 ;  /* 0x0000000609097221 */ /* 0x000fc80000000000 */
[----:B------:R-:W-:Y:S05]  /*0520*/  @!P1 BRA `(.L_x_7) ;  /* 0xfffffffc00389947 */ /* 0x000fea000383ffff */
.L_x_6:
[----:B------:R-:W-:Y:S05]  /*0530*/  BSYNC.RECONVERGENT B1 ;  /* 0x0000000000017941 */ /* 0x000fea0003800200 */
.L_x_5:
[----:B------:R-:W-:Y:S01]  /*0540*/  IMAD.IADD R2, R3, 0x1, -R0 ;  /* 0x0000000103027824 */ /* 0x000fe200078e0a00 */
[----:B------:R-:W-:Y:S04]  /*0550*/  BSSY.RECONVERGENT B1, `(.L_x_8) ;  /* 0x000001c000017945 */ /* 0x000fe80003800200 */
[----:B------:R-:W-:-:S13]  /*0560*/  ISETP.GT.AND P1, PT, R2, 0x4, PT ;  /* 0x000000040200780c */ /* 0x000fda0003f24270 */
[----:B------:R-:W-:Y:S05]  /*0570*/  @!P1 BRA `(.L_x_9) ;  /* 0x0000000000649947 */ /* 0x000fea0003800000 */
[----:B------:R-:W-:Y:S01]  /*0580*/  I2FP.F32.S32 R2, R0 ;  /* 0x0000000000027245 */ /* 0x000fe20000201400 */
[C---:B------:R-:W-:Y:S01]  /*0590*/  VIADD R6, R0.reuse, 0x2 ;  /* 0x0000000200067836 */ /* 0x040fe20000000000 */
[C---:B------:R-:W-:Y:S02]  /*05a0*/  IADD3 R4, PT, PT, R0.reuse, 0x1, RZ ;  /* 0x0000000100047810 */ /* 0x040fe40007ffe0ff */
[----:B------:R-:W-:Y:S01]  /*05b0*/  PLOP3.LUT P0, PT, PT, PT, PT, 0x8, 0x80 ;  /* 0x000000000080781c */ /* 0x000fe20003f0e170 */
[----:B------:R-:W-:Y:S01]  /*05c0*/  FADD R2, R9, R2 ;  /* 0x0000000209027221 */ /* 0x000fe20000000000 */
[----:B------:R-:W-:Y:S02]  /*05d0*/  I2FP.F32.S32 R7, R4 ;  /* 0x0000000400077245 */ /* 0x000fe40000201400 */
[----:B------:R-:W-:Y:S02]  /*05e0*/  IADD3 R4, PT, PT, R0, 0x3, RZ ;  /* 0x0000000300047810 */ /* 0x000fe40007ffe0ff */
[----:B------:R-:W-:Y:S01]  /*05f0*/  I2FP.F32.S32 R9, R6 ;  /* 0x0000000600097245 */ /* 0x000fe20000201400 */
[----:B------:R-:W-:Y:S01]  /*0600*/  FADD R2, R2, R7 ;  /* 0x0000000702027221 */ /* 0x000fe20000000000 */
[----:B------:R-:W-:Y:S01]  /*0610*/  VIADD R6, R0, 0x4 ;  /* 0x0000000400067836 */ /* 0x000fe20000000000 */
[----:B------:R-:W-:-:S02]  /*0620*/  I2FP.F32.S32 R7, R4 ;  /* 0x0000000400077245 */ /* 0x000fc40000201400 */
[----:B------:R-:W-:Y:S01]  /*0630*/  FADD R2, R2, R9 ;  /* 0x0000000902027221 */ /* 0x000fe20000000000 */
[----:B------:R-:W-:Y:S02]  /*0640*/  IADD3 R4, PT, PT, R0, 0x5, RZ ;  /* 0x0000000500047810 */ /* 0x000fe40007ffe0ff */
[----:B------:R-:W-:Y:S01]  /*0650*/  I2FP.F32.S32 R9, R6 ;  /* 0x0000000600097245 */ /* 0x000fe20000201400 */
[----:B------:R-:W-:Y:S01]  /*0660*/  FADD R2, R2, R7 ;  /* 0x0000000702027221 */ /* 0x000fe20000000000 */
[----:B------:R-:W-:Y:S01]  /*0670*/  VIADD R6, R0, 0x6 ;  /* 0x0000000600067836 */ /* 0x000fe20000000000 */
[----:B------:R-:W-:Y:S02]  /*0680*/  I2FP.F32.S32 R7, R4 ;  /* 0x0000000400077245 */ /* 0x000fe40000201400 */
[----:B------:R-:W-:Y:S01]  /*0690*/  FADD R2, R2, R9 ;  /* 0x0000000902027221 */ /* 0x000fe20000000000 */
[C---:B------:R-:W-:Y:S01]  /*06a0*/  IADD3 R4, PT, PT, R0.reuse, 0x7, RZ ;  /* 0x0000000700047810 */ /* 0x040fe20007ffe0ff */
[----:B------:R-:W-:Y:S01]  /*06b0*/  VIADD R0, R0, 0x8 ;  /* 0x0000000800007836 */ /* 0x000fe20000000000 */
[----:B------:R-:W-:Y:S01]  /*06c0*/  I2FP.F32.S32 R9, R6 ;  /* 0x0000000600097245 */ /* 0x000fe20000201400 */
[----:B------:R-:W-:Y:S01]  /*06d0*/  FADD R2, R2, R7 ;  /* 0x0000000702027221 */ /* 0x000fe20000000000 */
[----:B------:R-:W-:-:S03]  /*06e0*/  I2FP.F32.S32 R4, R4 ;  /* 0x0000000400047245 */ /* 0x000fc60000201400 */
[----:B------:R-:W-:-:S04]  /*06f0*/  FADD R9, R2, R9 ;  /* 0x0000000902097221 */ /* 0x000fc80000000000 */
[----:B------:R-:W-:-:S07]  /*0700*/  FADD R9, R9, R4 ;  /* 0x0000000409097221 */ /* 0x000fce0000000000 */
.L_x_9:
[----:B------:R-:W-:Y:S05]  /*0710*/  BSYNC.RECONVERGENT B1 ;  /* 0x0000000000017941 */ /* 0x000fea0003800200 */
.L_x_8:
[----:B------:R-:W-:-:S13]  /*0720*/  ISETP.LT.OR P0, PT, R0, R3, P0 ;  /* 0x000000030000720c */ /* 0x000fda0000701670 */
[----:B------:R-:W-:Y:S05]  /*0730*/  @!P0 BRA `(.L_x_1) ;  /* 0x00000000002c8947 */ /* 0x000fea0003800000 */
[----:B------:R-:W-:Y:S01]  /*0740*/  I2FP.F32.S32 R2, R0 ;  /* 0x0000000000027245 */ /* 0x000fe20000201400 */
[C---:B------:R-:W-:Y:S01]  /*0750*/  VIADD R4, R0.reuse, 0x2 ;  /* 0x0000000200047836 */ /* 0x040fe20000000000 */
[C---:B------:R-:W-:Y:S02]  /*0760*/  IADD3 R3, PT, PT, R0.reuse, 0x1, RZ ;  /* 0x0000000100037810 */ /* 0x040fe40007ffe0ff */
[----:B------:R-:W-:Y:S01]  /*0770*/  IADD3 R0, PT, PT, R0, 0x3, RZ ;  /* 0x0000000300007810 */ /* 0x000fe20007ffe0ff */
[----:B------:R-:W-:Y:S01]  /*0780*/  FADD R2, R9, R2 ;  /* 0x0000000209027221 */ /* 0x000fe20000000000 */
[----:B------:R-:W-:Y:S02]  /*0790*/  I2FP.F32.S32 R3, R3 ;  /* 0x0000000300037245 */ /* 0x000fe40000201400 */
[----:B------:R-:W-:Y:S02]  /*07a0*/  I2FP.F32.S32 R7, R4 ;  /* 0x0000000400077245 */ /* 0x000fe40000201400 */
[----:B------:R-:W-:Y:S01]  /*07b0*/  I2FP.F32.S32 R9, R0 ;  /* 0x0000000000097245 */ /* 0x000fe20000201400 */
[----:B------:R-:W-:-:S04]  /*07c0*/  FADD R2, R2, R3 ;  /* 0x0000000302027221 */ /* 0x000fc80000000000 */
[----:B------:R-:W-:-:S04]  /*07d0*/  FADD R2, R2, R7 ;  /* 0x0000000702027221 */ /* 0x000fc80000000000 */
[----:B------:R-:W-:-:S07]  /*07e0*/  FADD R9, R2, R9 ;  /* 0x0000000902097221 */ /* 0x000fce0000000000 */
.L_x_1:
[----:B------:R-:W-:Y:S05]  /*07f0*/  BSYNC.RECONVERGENT B0 ;  /* 0x0000000000007941 */ /* 0x000fea0003800200 */
.L_x_0:
[----:B------:R-:W0:Y:S02]  /*0800*/  LDC.64 R2, c[0x0][0x388] ;  /* 0x0000e200ff027b82 */ /* 0x000e240000000a00 */
[----:B0-----:R-:W-:-:S05]  /*0810*/  IMAD.WIDE.U32 R2, R5, 0x4, R2 ;  /* 0x0000000405027825 */ /* 0x001fca00078e0002 */
[----:B------:R-:W-:Y:S01]  /*0820*/  STG.E desc[UR4][R2.64], R9 ;  /* 0x0000000902007986 */ /* 0x000fe2000c101904 */
[----:B------:R-:W-:Y:S05]  /*0830*/  EXIT ;  /* 0x000000000000794d */ /* 0x000fea0003800000 */
.L_x_10:
[----:B------:R-:W-:-:S00]  /*0840*/  BRA `(.L_x_10) ;  /* 0xfffffffc00fc7947 */ /* 0x000fc0000383ffff */
[----:B------:R-:W-:-:S00]  /*0850*/  NOP ;  /* 0x0000000000007918 */ /* 0x000fc00000000000 */
        /* <DEDUP_REMOVED lines=10> */
.L_x_11:


//--------------------- .nv.shared.reserved.0     --------------------------
	.section	.nv.shared.reserved.0,"aw",@nobits
	.weak		__nv_reservedSMEM_offset_0_alias
	.size		__nv_reservedSMEM_offset_0_alias, 0, 64
	.other		__nv_reservedSMEM_offset_0_alias,@"STO_CUDA_RESERVED_SHARED STV_DEFAULT"
__nv_reservedSMEM_offset_0_alias:
	.zero		0
	.zero		64


//--------------------- .nv.constant0._Z2k1iiPf   --------------------------
	.section	.nv.constant0._Z2k1iiPf,"a",@progbits
	.sectionflags	@""
	.align	4
.nv.constant0._Z2k1iiPf:
	.zero		912


//--------------------- SYMBOLS --------------------------

	.type		.nv.reservedSmem.offset0,@object
	.size		.nv.reservedSmem.offset0,0x4
